//
// Generated by NVIDIA NVVM Compiler
//
// Compiler Build ID: CL-36424714
// Cuda compilation tools, release 13.0, V13.0.88
// Based on NVVM 20.0.0
//

.version 9.0
.target sm_100
.address_size 64

	// .globl	_Z16globalToRegisterP5uint4PKc

.visible .entry _Z16globalToRegisterP5uint4PKc(
	.param .u64 .ptr .align 1 _Z16globalToRegisterP5uint4PKc_param_0,
	.param .u64 .ptr .align 1 _Z16globalToRegisterP5uint4PKc_param_1
)
{
	.reg .pred 	%p<2>;
	.reg .b16 	%rs<5>;
	.reg .b32 	%r<46>;
	.reg .b64 	%rd<9>;

	ld.param.u64 	%rd1, [_Z16globalToRegisterP5uint4PKc_param_0];
	ld.param.u64 	%rd2, [_Z16globalToRegisterP5uint4PKc_param_1];
	mov.u32 	%r2, %ctaid.x;
	mov.u32 	%r3, %ntid.x;
	mov.u32 	%r4, %tid.x;
	mad.lo.s32 	%r1, %r2, %r3, %r4;
	setp.gt.u32 	%p1, %r1, 63;
	@%p1 bra 	$L__BB0_2;
	cvta.to.global.u64 	%rd3, %rd1;
	cvta.to.global.u64 	%rd4, %rd2;
	shl.b32 	%r5, %r1, 4;
	cvt.u64.u32 	%rd5, %r5;
	add.s64 	%rd6, %rd4, %rd5;
	ld.global.u8 	%r6, [%rd6];
	ld.global.u8 	%rs1, [%rd6+1];
	mul.wide.u16 	%r7, %rs1, 256;
	or.b32  	%r8, %r7, %r6;
	ld.global.u8 	%r9, [%rd6+2];
	shl.b32 	%r10, %r9, 16;
	or.b32  	%r11, %r8, %r10;
	ld.global.u8 	%r12, [%rd6+3];
	shl.b32 	%r13, %r12, 24;
	or.b32  	%r14, %r11, %r13;
	ld.global.u8 	%r15, [%rd6+4];
	ld.global.u8 	%rs2, [%rd6+5];
	mul.wide.u16 	%r16, %rs2, 256;
	or.b32  	%r17, %r16, %r15;
	ld.global.u8 	%r18, [%rd6+6];
	shl.b32 	%r19, %r18, 16;
	or.b32  	%r20, %r17, %r19;
	ld.global.u8 	%r21, [%rd6+7];
	shl.b32 	%r22, %r21, 24;
	or.b32  	%r23, %r20, %r22;
	ld.global.u8 	%r24, [%rd6+8];
	ld.global.u8 	%rs3, [%rd6+9];
	mul.wide.u16 	%r25, %rs3, 256;
	or.b32  	%r26, %r25, %r24;
	ld.global.u8 	%r27, [%rd6+10];
	shl.b32 	%r28, %r27, 16;
	or.b32  	%r29, %r26, %r28;
	ld.global.u8 	%r30, [%rd6+11];
	shl.b32 	%r31, %r30, 24;
	or.b32  	%r32, %r29, %r31;
	ld.global.u8 	%r33, [%rd6+12];
	ld.global.u8 	%rs4, [%rd6+13];
	mul.wide.u16 	%r34, %rs4, 256;
	or.b32  	%r35, %r34, %r33;
	ld.global.u8 	%r36, [%rd6+14];
	shl.b32 	%r37, %r36, 16;
	or.b32  	%r38, %r35, %r37;
	ld.global.u8 	%r39, [%rd6+15];
	shl.b32 	%r40, %r39, 24;
	or.b32  	%r41, %r38, %r40;
	add.s32 	%r42, %r14, 1;
	add.s32 	%r43, %r23, 1;
	add.s32 	%r44, %r32, 1;
	add.s32 	%r45, %r41, 1;
	mul.wide.u32 	%rd7, %r1, 16;
	add.s64 	%rd8, %rd3, %rd7;
	st.global.v4.u32 	[%rd8], {%r42, %r43, %r44, %r45};
$L__BB0_2:
	ret;

}


// ===== COMPILED SASS (sm_100) =====

	.target	sm_100

	.elftype	@"ET_EXEC"


//--------------------- .note.nv.tkinfo           --------------------------
	.section	.note.nv.tkinfo,"",@"SHT_NOTE"
	.sectionflags	@"SHF_NOTE_NV_TKINFO"
	.tkinfo
        /*0018*/ 	.word	0x00000002
        /*0030*/ 	.string	""
        /*0030*/ 	.string	"ptxas"
        /*0030*/ 	.string	"Cuda compilation tools, release 13.0, V13.0.88"
        /*0030*/ 	.string	"Build cuda_13.0.r13.0/compiler.36424714_0"
        /*0030*/ 	.string	"-arch sm_100 -m 64 "



//--------------------- .note.nv.cuinfo           --------------------------
	.section	.note.nv.cuinfo,"",@"SHT_NOTE"
	.sectionflags	@"SHF_NOTE_NV_CUINFO"
        /*0018*/ 	.short	0x0002
        /*001a*/ 	.short	0x0064
        /*001c*/ 	.short	0x0082
	.zero		2


//--------------------- .nv.info                  --------------------------
	.section	.nv.info,"",@"SHT_CUDA_INFO"
	.align	4


	//----- nvinfo : EIATTR_REGCOUNT
	.align		4
        /*0000*/ 	.byte	0x04, 0x2f
        /*0002*/ 	.short	(.L_1 - .L_0)
	.align		4
.L_0:
        /*0004*/ 	.word	index@(_Z16globalToRegisterP5uint4PKc)
        /*0008*/ 	.word	0x0000001d


	//----- nvinfo : EIATTR_FRAME_SIZE
	.align		4
.L_1:
        /*000c*/ 	.byte	0x04, 0x11
        /*000e*/ 	.short	(.L_3 - .L_2)
	.align		4
.L_2:
        /*0010*/ 	.word	index@(_Z16globalToRegisterP5uint4PKc)
        /*0014*/ 	.word	0x00000000


	//----- nvinfo : EIATTR_MIN_STACK_SIZE
	.align		4
.L_3:
        /*0018*/ 	.byte	0x04, 0x12
        /*001a*/ 	.short	(.L_5 - .L_4)
	.align		4
.L_4:
        /*001c*/ 	.word	index@(_Z16globalToRegisterP5uint4PKc)
        /*0020*/ 	.word	0x00000000
.L_5:


//--------------------- .nv.compat                --------------------------
	.section	.nv.compat,"",@"SHT_CUDA_COMPAT_INFO"
	.align	4
        /*0000*/ 	.byte	0x02, 0x09, 0x00, 0x00, 0x02, 0x02, 0x01, 0x00, 0x02, 0x05, 0x05, 0x00, 0x03, 0x07, 0x01, 0x01
        /*0010*/ 	.byte	0x02, 0x03, 0x00, 0x00, 0x02, 0x06, 0x01, 0x00, 0x04, 0x0b, 0x08, 0x00, 0x09, 0x00, 0x00, 0x00
        /*0020*/ 	.byte	0x00, 0x00, 0x00, 0x00


//--------------------- .nv.info._Z16globalToRegisterP5uint4PKc --------------------------
	.section	.nv.info._Z16globalToRegisterP5uint4PKc,"",@"SHT_CUDA_INFO"
	.sectionflags	@""
	.align	4


	//----- nvinfo : EIATTR_CUDA_API_VERSION
	.align		4
        /*0000*/ 	.byte	0x04, 0x37
        /*0002*/ 	.short	(.L_7 - .L_6)
.L_6:
        /*0004*/ 	.word	0x00000082


	//----- nvinfo : EIATTR_KPARAM_INFO
	.align		4
.L_7:
        /*0008*/ 	.byte	0x04, 0x17
        /*000a*/ 	.short	(.L_9 - .L_8)
.L_8:
        /*000c*/ 	.word	0x00000000
        /*0010*/ 	.short	0x0001
        /*0012*/ 	.short	0x0008
        /*0014*/ 	.byte	0x00, 0xf5, 0x21, 0x00


	//----- nvinfo : EIATTR_KPARAM_INFO
	.align		4
.L_9:
        /*0018*/ 	.byte	0x04, 0x17
        /*001a*/ 	.short	(.L_11 - .L_10)
.L_10:
        /*001c*/ 	.word	0x00000000
        /*0020*/ 	.short	0x0000
        /*0022*/ 	.short	0x0000
        /*0024*/ 	.byte	0x00, 0xf5, 0x21, 0x00


	//----- nvinfo : EIATTR_SPARSE_MMA_MASK
	.align		4
.L_11:
        /*0028*/ 	.byte	0x03, 0x50
        /*002a*/ 	.short	0x0000


	//----- nvinfo : EIATTR_MAXREG_COUNT
	.align		4
        /*002c*/ 	.byte	0x03, 0x1b
        /*002e*/ 	.short	0x00ff


	//----- nvinfo : EIATTR_MERCURY_ISA_VERSION
	.align		4
        /*0030*/ 	.byte	0x03, 0x5f
        /*0032*/ 	.short	0x0101


	//----- nvinfo : EIATTR_VRC_CTA_INIT_COUNT
	.align		4
        /*0034*/ 	.byte	0x02, 0x4a
	.zero		1
	.zero		1


	//----- nvinfo : EIATTR_EXIT_INSTR_OFFSETS
	.align		4
        /*0038*/ 	.byte	0x04, 0x1c
        /*003a*/ 	.short	(.L_13 - .L_12)


	//   ....[0]....
.L_12:
        /*003c*/ 	.word	0x00000060


	//   ....[1]....
        /*0040*/ 	.word	0x000002e0


	//----- nvinfo : EIATTR_CBANK_PARAM_SIZE
	.align		4
.L_13:
        /*0044*/ 	.byte	0x03, 0x19
        /*0046*/ 	.short	0x0010


	//----- nvinfo : EIATTR_PARAM_CBANK
	.align		4
        /*0048*/ 	.byte	0x04, 0x0a
        /*004a*/ 	.short	(.L_15 - .L_14)
	.align		4
.L_14:
        /*004c*/ 	.word	index@(.nv.constant0._Z16globalToRegisterP5uint4PKc)
        /*0050*/ 	.short	0x0380
        /*0052*/ 	.short	0x0010


	//----- nvinfo : EIATTR_SW_WAR
	.align		4
.L_15:
        /*0054*/ 	.byte	0x04, 0x36
        /*0056*/ 	.short	(.L_17 - .L_16)
.L_16:
        /*0058*/ 	.word	0x00000008
.L_17:


//--------------------- .nv.callgraph             --------------------------
	.section	.nv.callgraph,"",@"SHT_CUDA_CALLGRAPH"
	.align	4
	.sectionentsize	8
	.align		4
        /*0000*/ 	.word	0x00000000
	.align		4
        /*0004*/ 	.word	0xffffffff
	.align		4
        /*0008*/ 	.word	0x00000000
	.align		4
        /*000c*/ 	.word	0xfffffffe
	.align		4
        /*0010*/ 	.word	0x00000000
	.align		4
        /*0014*/ 	.word	0xfffffffd
	.align		4
        /*0018*/ 	.word	0x00000000
	.align		4
        /*001c*/ 	.word	0xfffffffc


//--------------------- .text._Z16globalToRegisterP5uint4PKc --------------------------
	.section	.text._Z16globalToRegisterP5uint4PKc,"ax",@progbits
	.align	128
        .global         _Z16globalToRegisterP5uint4PKc
        .type           _Z16globalToRegisterP5uint4PKc,@function
        .size           _Z16globalToRegisterP5uint4PKc,(.L_x_1 - _Z16globalToRegisterP5uint4PKc)
        .other          _Z16globalToRegisterP5uint4PKc,@"STO_CUDA_ENTRY STV_DEFAULT"
_Z16globalToRegisterP5uint4PKc:
.text._Z16globalToRegisterP5uint4PKc:
[----:B------:R-:W-:Y:S01]  /*0000*/  LDC R1, c[0x0][0x37c] ;  /* 0x0000df00ff017b82 */ /* 0x000fe20000000800 */
[----:B------:R-:W0:Y:S07]  /*0010*/  S2R R0, SR_TID.X ;  /* 0x0000000000007919 */ /* 0x000e2e0000002100 */
[----:B------:R-:W0:Y:S08]  /*0020*/  S2UR UR4, SR_CTAID.X ;  /* 0x00000000000479c3 */ /* 0x000e300000002500 */
[----:B------:R-:W0:Y:S02]  /*0030*/  LDC R7, c[0x0][0x360] ;  /* 0x0000d800ff077b82 */ /* 0x000e240000000800 */
[----:B0-----:R-:W-:-:S05]  /*0040*/  IMAD R7, R7, UR4, R0 ;  /* 0x0000000407077c24 */ /* 0x001fca000f8e0200 */
[----:B------:R-:W-:-:S13]  /*0050*/  ISETP.GT.U32.AND P0, PT, R7, 0x3f, PT ;  /* 0x0000003f0700780c */ /* 0x000fda0003f04070 */
[----:B------:R-:W-:Y:S05]  /*0060*/  @P0 EXIT ;  /* 0x000000000000094d */ /* 0x000fea0003800000 */
[----:B------:R-:W0:Y:S01]  /*0070*/  LDCU.64 UR6, c[0x0][0x388] ;  /* 0x00007100ff0677ac */ /* 0x000e220008000a00 */
[----:B------:R-:W1:Y:S01]  /*0080*/  LDC.64 R2, c[0x0][0x380] ;  /* 0x0000e000ff027b82 */ /* 0x000e620000000a00 */
[----:B------:R-:W2:Y:S01]  /*0090*/  LDCU.64 UR4, c[0x0][0x358] ;  /* 0x00006b00ff0477ac */ /* 0x000ea20008000a00 */
[----:B0-----:R-:W-:-:S04]  /*00a0*/  LEA R4, P0, R7, UR6, 0x4 ;  /* 0x0000000607047c11 */ /* 0x001fc8000f8020ff */
[----:B------:R-:W-:-:S05]  /*00b0*/  IADD3.X R5, PT, PT, RZ, UR7, RZ, P0, !PT ;  /* 0x00000007ff057c10 */ /* 0x000fca00087fe4ff */
[----:B--2---:R-:W2:Y:S04]  /*00c0*/  LDG.E.U8 R9, desc[UR4][R4.64] ;  /* 0x0000000404097981 */ /* 0x004ea8000c1e1100 */
[----:B------:R-:W2:Y:S04]  /*00d0*/  LDG.E.U8 R10, desc[UR4][R4.64+0x1] ;  /* 0x00000104040a7981 */ /* 0x000ea8000c1e1100 */
[----:B------:R-:W3:Y:S04]  /*00e0*/  LDG.E.U8 R11, desc[UR4][R4.64+0x4] ;  /* 0x00000404040b7981 */ /* 0x000ee8000c1e1100 */
[----:B------:R-:W3:Y:S04]  /*00f0*/  LDG.E.U8 R16, desc[UR4][R4.64+0x5] ;  /* 0x0000050404107981 */ /* 0x000ee8000c1e1100 */
[----:B------:R-:W4:Y:S04]  /*0100*/  LDG.E.U8 R13, desc[UR4][R4.64+0x8] ;  /* 0x00000804040d7981 */ /* 0x000f28000c1e1100 */
[----:B------:R-:W4:Y:S04]  /*0110*/  LDG.E.U8 R20, desc[UR4][R4.64+0x9] ;  /* 0x0000090404147981 */ /* 0x000f28000c1e1100 */
[----:B------:R-:W5:Y:S04]  /*0120*/  LDG.E.U8 R15, desc[UR4][R4.64+0xc] ;  /* 0x00000c04040f7981 */ /* 0x000f68000c1e1100 */
        /* <DEDUP_REMOVED lines=8> */
[----:B------:R-:W5:Y:S01]  /*01b0*/  LDG.E.U8 R6, desc[UR4][R4.64+0xf] ;  /* 0x00000f0404067981 */ /* 0x000f62000c1e1100 */
[----:B-1----:R-:W-:Y:S01]  /*01c0*/  IMAD.WIDE.U32 R2, R7, 0x10, R2 ;  /* 0x0000001007027825 */ /* 0x002fe200078e0002 */
[----:B--2---:R-:W-:-:S03]  /*01d0*/  LEA R9, R10, R9, 0x8 ;  /* 0x000000090a097211 */ /* 0x004fc600078e40ff */
[----:B---3--:R-:W-:Y:S01]  /*01e0*/  IMAD R11, R16, 0x100, R11 ;  /* 0x00000100100b7824 */ /* 0x008fe200078e020b */
[----:B----4-:R-:W-:Y:S01]  /*01f0*/  LEA R13, R20, R13, 0x8 ;  /* 0x0000000d140d7211 */ /* 0x010fe200078e40ff */
[----:B-----5:R-:W-:Y:S01]  /*0200*/  IMAD R15, R24, 0x100, R15 ;  /* 0x00000100180f7824 */ /* 0x020fe200078e020f */
[----:B------:R-:W-:Y:S01]  /*0210*/  LEA R9, R12, R9, 0x10 ;  /* 0x000000090c097211 */ /* 0x000fe200078e80ff */
[----:B------:R-:W-:Y:S01]  /*0220*/  IMAD R11, R18, 0x10000, R11 ;  /* 0x00010000120b7824 */ /* 0x000fe200078e020b */
[----:B------:R-:W-:Y:S01]  /*0230*/  LEA R13, R22, R13, 0x10 ;  /* 0x0000000d160d7211 */ /* 0x000fe200078e80ff */
[----:B------:R-:W-:Y:S01]  /*0240*/  IMAD R15, R26, 0x10000, R15 ;  /* 0x000100001a0f7824 */ /* 0x000fe200078e020f */
[----:B------:R-:W-:Y:S01]  /*0250*/  LEA R9, R14, R9, 0x18 ;  /* 0x000000090e097211 */ /* 0x000fe200078ec0ff */
[----:B------:R-:W-:-:S03]  /*0260*/  IMAD R8, R8, 0x1000000, R11 ;  /* 0x0100000008087824 */ /* 0x000fc600078e020b */
[----:B------:R-:W-:Y:S02]  /*0270*/  IADD3 R12, PT, PT, R9, 0x1, RZ ;  /* 0x00000001090c7810 */ /* 0x000fe40007ffe0ff */
[----:B------:R-:W-:Y:S01]  /*0280*/  LEA R0, R0, R13, 0x18 ;  /* 0x0000000d00007211 */ /* 0x000fe200078ec0ff */
[----:B------:R-:W-:Y:S02]  /*0290*/  VIADD R13, R8, 0x1 ;  /* 0x00000001080d7836 */ /* 0x000fe40000000000 */
[----:B------:R-:W-:Y:S01]  /*02a0*/  IMAD R6, R6, 0x1000000, R15 ;  /* 0x0100000006067824 */ /* 0x000fe200078e020f */
[----:B------:R-:W-:-:S03]  /*02b0*/  IADD3 R14, PT, PT, R0, 0x1, RZ ;  /* 0x00000001000e7810 */ /* 0x000fc60007ffe0ff */
[----:B------:R-:W-:-:S05]  /*02c0*/  VIADD R15, R6, 0x1 ;  /* 0x00000001060f7836 */ /* 0x000fca0000000000 */
[----:B------:R-:W-:Y:S01]  /*02d0*/  STG.E.128 desc[UR4][R2.64], R12 ;  /* 0x0000000c02007986 */ /* 0x000fe2000c101d04 */
[----:B------:R-:W-:Y:S05]  /*02e0*/  EXIT ;  /* 0x000000000000794d */ /* 0x000fea0003800000 */
.L_x_0:
[----:B------:R-:W-:-:S00]  /*02f0*/  BRA `(.L_x_0) ;  /* 0xfffffffc00fc7947 */ /* 0x000fc0000383ffff */
[----:B------:R-:W-:-:S00]  /*0300*/  NOP ;  /* 0x0000000000007918 */ /* 0x000fc00000000000 */
[----:B------:R-:W-:-:S00]  /*0310*/  NOP ;  /* 0x0000000000007918 */ /* 0x000fc00000000000 */
[----:B------:R-:W-:-:S00]  /*0320*/  NOP ;  /* 0x0000000000007918 */ /* 0x000fc00000000000 */
[----:B------:R-:W-:-:S00]  /*0330*/  NOP ;  /* 0x0000000000007918 */ /* 0x000fc00000000000 */
[----:B------:R-:W-:-:S00]  /*0340*/  NOP ;  /* 0x0000000000007918 */ /* 0x000fc00000000000 */
[----:B------:R-:W-:-:S00]  /*0350*/  NOP ;  /* 0x0000000000007918 */ /* 0x000fc00000000000 */
[----:B------:R-:W-:-:S00]  /*0360*/  NOP ;  /* 0x0000000000007918 */ /* 0x000fc00000000000 */
[----:B------:R-:W-:-:S00]  /*0370*/  NOP ;  /* 0x0000000000007918 */ /* 0x000fc00000000000 */
.L_x_1:


//--------------------- .nv.shared.reserved.0     --------------------------
	.section	.nv.shared.reserved.0,"aw",@nobits
	.weak		__nv_reservedSMEM_offset_0_alias
	.size		__nv_reservedSMEM_offset_0_alias, 0, 64
	.other		__nv_reservedSMEM_offset_0_alias,@"STO_CUDA_RESERVED_SHARED STV_DEFAULT"
__nv_reservedSMEM_offset_0_alias:
	.zero		0
	.zero		64


//--------------------- .nv.constant0._Z16globalToRegisterP5uint4PKc --------------------------
	.section	.nv.constant0._Z16globalToRegisterP5uint4PKc,"a",@progbits
	.sectionflags	@""
	.align	4
.nv.constant0._Z16globalToRegisterP5uint4PKc:
	.zero		912


//--------------------- SYMBOLS --------------------------

	.type		.nv.reservedSmem.offset0,@object
	.size		.nv.reservedSmem.offset0,0x4
